	.headerflags	@"EF_CUDA_TEXMODE_UNIFIED EF_CUDA_64BIT_ADDRESS EF_CUDA_ACCELERATORS EF_CUDA_SM90 EF_CUDA_VIRTUAL_SM(EF_CUDA_SM90)"
	.elftype	@"ET_EXEC"


//--------------------- .nv.info                  --------------------------
	.section	.nv.info,"",@"SHT_CUDA_INFO"
	.align	4


	//----- nvinfo : EIATTR_REGCOUNT
	.align		4
        /*0000*/ 	.byte	0x04, 0x2f
        /*0002*/ 	.short	(.L_1 - .L_0)
	.align		4
.L_0:
        /*0004*/ 	.word	index@(triton_poi_fused_clone_div_2)
        /*0008*/ 	.word	0x0000000f


	//----- nvinfo : EIATTR_MIN_STACK_SIZE
	.align		4
.L_1:
        /*000c*/ 	.byte	0x04, 0x12
        /*000e*/ 	.short	(.L_3 - .L_2)
	.align		4
.L_2:
        /*0010*/ 	.word	index@(triton_poi_fused_clone_div_2)
        /*0014*/ 	.word	0x00000000


	//----- nvinfo : EIATTR_FRAME_SIZE
	.align		4
.L_3:
        /*0018*/ 	.byte	0x04, 0x11
        /*001a*/ 	.short	(.L_5 - .L_4)
	.align		4
.L_4:
        /*001c*/ 	.word	index@(triton_poi_fused_clone_div_2)
        /*0020*/ 	.word	0x00000000


	//----- nvinfo : EIATTR_MIN_STACK_SIZE
	.align		4
.L_5:
        /*0024*/ 	.byte	0x04, 0x12
        /*0026*/ 	.short	(.L_7 - .L_6)
	.align		4
.L_6:
        /*0028*/ 	.word	index@(triton_poi_fused_clone_div_2)
        /*002c*/ 	.word	0x00000000
.L_7:


//--------------------- .nv.info.triton_poi_fused_clone_div_2 --------------------------
	.section	.nv.info.triton_poi_fused_clone_div_2,"",@"SHT_CUDA_INFO"
	.sectionflags	@""
	.align	4


	//----- nvinfo : EIATTR_CUDA_API_VERSION
	.align		4
        /*0000*/ 	.byte	0x04, 0x37
        /*0002*/ 	.short	(.L_9 - .L_8)
.L_8:
        /*0004*/ 	.word	0x0000007c


	//----- nvinfo : EIATTR_KPARAM_INFO
	.align		4
.L_9:
        /*0008*/ 	.byte	0x04, 0x17
        /*000a*/ 	.short	(.L_11 - .L_10)
.L_10:
        /*000c*/ 	.word	0x00000000
        /*0010*/ 	.short	0x0002
        /*0012*/ 	.short	0x0010
        /*0014*/ 	.byte	0x00, 0xf0, 0x11, 0x00


	//----- nvinfo : EIATTR_KPARAM_INFO
	.align		4
.L_11:
        /*0018*/ 	.byte	0x04, 0x17
        /*001a*/ 	.short	(.L_13 - .L_12)
.L_12:
        /*001c*/ 	.word	0x00000000
        /*0020*/ 	.short	0x0001
        /*0022*/ 	.short	0x0008
        /*0024*/ 	.byte	0x00, 0xf4, 0x21, 0x00


	//----- nvinfo : EIATTR_KPARAM_INFO
	.align		4
.L_13:
        /*0028*/ 	.byte	0x04, 0x17
        /*002a*/ 	.short	(.L_15 - .L_14)
.L_14:
        /*002c*/ 	.word	0x00000000
        /*0030*/ 	.short	0x0000
        /*0032*/ 	.short	0x0000
        /*0034*/ 	.byte	0x00, 0xf4, 0x21, 0x00


	//----- nvinfo : EIATTR_SPARSE_MMA_MASK
	.align		4
.L_15:
        /*0038*/ 	.byte	0x03, 0x50
        /*003a*/ 	.short	0x0000


	//----- nvinfo : EIATTR_MAXREG_COUNT
	.align		4
        /*003c*/ 	.byte	0x03, 0x1b
        /*003e*/ 	.short	0x00ff


	//----- nvinfo : EIATTR_EXIT_INSTR_OFFSETS
	.align		4
        /*0040*/ 	.byte	0x04, 0x1c
        /*0042*/ 	.short	(.L_17 - .L_16)


	//   ....[0]....
.L_16:
        /*0044*/ 	.word	0x00000230


	//   ....[1]....
        /*0048*/ 	.word	0x00000270


	//----- nvinfo : EIATTR_REQNTID
	.align		4
.L_17:
        /*004c*/ 	.byte	0x04, 0x10
        /*004e*/ 	.short	(.L_19 - .L_18)
.L_18:
        /*0050*/ 	.word	0x00000080
        /*0054*/ 	.word	0x00000001
        /*0058*/ 	.word	0x00000001


	//----- nvinfo : EIATTR_CRS_STACK_SIZE
	.align		4
.L_19:
        /*005c*/ 	.byte	0x04, 0x1e
        /*005e*/ 	.short	(.L_21 - .L_20)
.L_20:
        /*0060*/ 	.word	0x00000000


	//----- nvinfo : EIATTR_CBANK_PARAM_SIZE
	.align		4
.L_21:
        /*0064*/ 	.byte	0x03, 0x19
        /*0066*/ 	.short	0x0014


	//----- nvinfo : EIATTR_PARAM_CBANK
	.align		4
        /*0068*/ 	.byte	0x04, 0x0a
        /*006a*/ 	.short	(.L_23 - .L_22)
	.align		4
.L_22:
        /*006c*/ 	.word	index@(.nv.constant0.triton_poi_fused_clone_div_2)
        /*0070*/ 	.short	0x0210
        /*0072*/ 	.short	0x0014


	//----- nvinfo : EIATTR_SW_WAR
	.align		4
.L_23:
        /*0074*/ 	.byte	0x04, 0x36
        /*0076*/ 	.short	(.L_25 - .L_24)
.L_24:
        /*0078*/ 	.word	0x00000008
.L_25:


//--------------------- .nv.callgraph             --------------------------
	.section	.nv.callgraph,"",@"SHT_CUDA_CALLGRAPH"
	.align	4
	.sectionentsize	8
	.align		4
        /*0000*/ 	.word	0x00000000
	.align		4
        /*0004*/ 	.word	0xffffffff
	.align		4
        /*0008*/ 	.word	0x00000000
	.align		4
        /*000c*/ 	.word	0xfffffffe
	.align		4
        /*0010*/ 	.word	0x00000000
	.align		4
        /*0014*/ 	.word	0xfffffffd
	.align		4
        /*0018*/ 	.word	0x00000000
	.align		4
        /*001c*/ 	.word	0xfffffffc


//--------------------- .text.triton_poi_fused_clone_div_2 --------------------------
	.section	.text.triton_poi_fused_clone_div_2,"ax",@progbits
	.align	128
        .global         triton_poi_fused_clone_div_2
        .type           triton_poi_fused_clone_div_2,@function
        .size           triton_poi_fused_clone_div_2,(.L_x_3 - triton_poi_fused_clone_div_2)
        .other          triton_poi_fused_clone_div_2,@"STO_CUDA_ENTRY STV_DEFAULT"
triton_poi_fused_clone_div_2:
.text.triton_poi_fused_clone_div_2:
[----:B------:R-:W0:Y:S02]  /*0000*/  LDC R1, c[0x0][0x28] ;  /* 0x00000a00ff017b82 */ /* 0x000e240000000800 */
[----:B------:R-:W1:Y:S01]  /*0010*/  S2R R0, SR_TID.X ;  /* 0x0000000000007919 */ /* 0x000e620000002100 */
[----:B------:R-:W2:Y:S01]  /*0020*/  LDC.64 R2, c[0x0][0x210] ;  /* 0x00008400ff027b82 */ /* 0x000ea20000000a00 */
[----:B------:R-:W-:Y:S01]  /*0030*/  ULDC.64 UR4, c[0x0][0x208] ;  /* 0x0000820000047ab9 */ /* 0x000fe20000000a00 */
[----:B------:R-:W-:Y:S01]  /*0040*/  BSSY B0, `(.L_x_0) ;  /* 0x000001e000007945 */ /* 0x000fe20003800000 */
[----:B------:R-:W3:Y:S01]  /*0050*/  S2R R7, SR_CTAID.X ;  /* 0x0000000000077919 */ /* 0x000ee20000002500 */
[----:B-1----:R-:W-:Y:S01]  /*0060*/  IMAD.SHL.U32 R0, R0, 0x2, RZ ;  /* 0x0000000200007824 */ /* 0x002fe200078e00ff */
[----:B---3--:R-:W-:-:S04]  /*0070*/  SHF.R.S32.HI R6, RZ, 0x17, R7 ;  /* 0x00000017ff067819 */ /* 0x008fc80000011407 */
[----:B------:R-:W-:Y:S02]  /*0080*/  LOP3.LUT R0, R0, 0xfe, RZ, 0xc0, !PT ;  /* 0x000000fe00007812 */ /* 0x000fe400078ec0ff */
[----:B------:R-:W-:-:S03]  /*0090*/  SGXT R6, R6, 0x1 ;  /* 0x000000010606781a */ /* 0x000fc60000000200 */
[----:B------:R-:W-:-:S05]  /*00a0*/  IMAD R7, R7, 0x100, R0 ;  /* 0x0000010007077824 */ /* 0x000fca00078e0200 */
[CC--:B------:R-:W-:Y:S02]  /*00b0*/  LEA.HI R4, R6.reuse, R7.reuse, RZ, 0x4 ;  /* 0x0000000706047211 */ /* 0x0c0fe400078f20ff */
[CC--:B------:R-:W-:Y:S02]  /*00c0*/  LEA.HI R0, R6.reuse, R7.reuse, RZ, 0x2 ;  /* 0x0000000706007211 */ /* 0x0c0fe400078f10ff */
[----:B------:R-:W-:Y:S02]  /*00d0*/  SHF.R.S32.HI R8, RZ, 0x4, R4 ;  /* 0x00000004ff087819 */ /* 0x000fe40000011404 */
[----:B------:R-:W1:Y:S01]  /*00e0*/  LDC.64 R4, c[0x0][0x218] ;  /* 0x00008600ff047b82 */ /* 0x000e620000000a00 */
[----:B------:R-:W-:Y:S02]  /*00f0*/  LEA.HI R6, R6, R7, RZ, 0x6 ;  /* 0x0000000706067211 */ /* 0x000fe400078f30ff */
[----:B------:R-:W-:Y:S02]  /*0100*/  SHF.R.S32.HI R9, RZ, 0x2, R0 ;  /* 0x00000002ff097819 */ /* 0x000fe40000011400 */
[----:B------:R-:W-:-:S02]  /*0110*/  LEA.HI R10, R8, R8, RZ, 0x2 ;  /* 0x00000008080a7211 */ /* 0x000fc400078f10ff */
[----:B------:R-:W-:Y:S02]  /*0120*/  LOP3.LUT R12, R6, 0xffffffc0, RZ, 0xc0, !PT ;  /* 0xffffffc0060c7812 */ /* 0x000fe400078ec0ff */
[----:B------:R-:W-:Y:S02]  /*0130*/  LOP3.LUT R0, R0, 0xfffffffc, RZ, 0xc0, !PT ;  /* 0xfffffffc00007812 */ /* 0x000fe400078ec0ff */
[----:B------:R-:W-:Y:S02]  /*0140*/  LEA.HI R6, R9, R9, RZ, 0x2 ;  /* 0x0000000909067211 */ /* 0x000fe400078f10ff */
[----:B------:R-:W-:Y:S02]  /*0150*/  LOP3.LUT R11, R10, 0x3ffffffc, RZ, 0xc0, !PT ;  /* 0x3ffffffc0a0b7812 */ /* 0x000fe400078ec0ff */
[----:B------:R-:W-:Y:S02]  /*0160*/  ISETP.GE.AND P0, PT, R7, 0x100, PT ;  /* 0x000001000700780c */ /* 0x000fe40003f06270 */
[----:B------:R-:W-:Y:S01]  /*0170*/  IADD3 R0, R12, R7, -R0 ;  /* 0x000000070c007210 */ /* 0x000fe20007ffe800 */
[----:B------:R-:W-:Y:S01]  /*0180*/  IMAD.IADD R11, R8, 0x1, -R11 ;  /* 0x00000001080b7824 */ /* 0x000fe200078e0a0b */
[----:B------:R-:W-:-:S03]  /*0190*/  LOP3.LUT R6, R6, 0xffffffc, RZ, 0xc0, !PT ;  /* 0x0ffffffc06067812 */ /* 0x000fc600078ec0ff */
[----:B------:R-:W-:Y:S02]  /*01a0*/  IMAD R11, R11, 0x4, R0 ;  /* 0x000000040b0b7824 */ /* 0x000fe400078e0200 */
[----:B------:R-:W-:Y:S02]  /*01b0*/  IMAD.IADD R6, R9, 0x1, -R6 ;  /* 0x0000000109067824 */ /* 0x000fe400078e0a06 */
[----:B-1----:R-:W-:-:S04]  /*01c0*/  IMAD.WIDE R4, R7, 0x4, R4 ;  /* 0x0000000407047825 */ /* 0x002fc800078e0204 */
[----:B------:R-:W-:Y:S01]  /*01d0*/  IMAD R11, R6, 0x10, R11 ;  /* 0x00000010060b7824 */ /* 0x000fe200078e020b */
[----:B------:R-:W-:-:S03]  /*01e0*/  CS2R R6, SRZ ;  /* 0x0000000000067805 */ /* 0x000fc6000001ff00 */
[----:B--2---:R-:W-:Y:S01]  /*01f0*/  IMAD.WIDE R2, R11, 0x4, R2 ;  /* 0x000000040b027825 */ /* 0x004fe200078e0202 */
[----:B------:R-:W-:Y:S06]  /*0200*/  @P0 BRA `(.L_x_1) ;  /* 0x0000000000040947 */ /* 0x000fec0003800000 */
[----:B------:R1:W5:Y:S02]  /*0210*/  LDG.E.64 R6, desc[UR4][R2.64] ;  /* 0x0000000402067981 */ /* 0x000364000c1e1b00 */
.L_x_1:
[----:B------:R-:W-:Y:S05]  /*0220*/  BSYNC B0 ;  /* 0x0000000000007941 */ /* 0x000fea0003800000 */
.L_x_0:
[----:B------:R-:W-:Y:S05]  /*0230*/  @P0 EXIT ;  /* 0x000000000000094d */ /* 0x000fea0003800000 */
[----:B-----5:R-:W-:Y:S01]  /*0240*/  FMUL R6, R6, 0.5 ;  /* 0x3f00000006067820 */ /* 0x020fe20000400000 */
[----:B------:R-:W-:-:S05]  /*0250*/  FMUL R7, R7, 0.5 ;  /* 0x3f00000007077820 */ /* 0x000fca0000400000 */
[----:B------:R-:W-:Y:S01]  /*0260*/  STG.E.64 desc[UR4][R4.64], R6 ;  /* 0x0000000604007986 */ /* 0x000fe2000c101b04 */
[----:B------:R-:W-:Y:S05]  /*0270*/  EXIT ;  /* 0x000000000000794d */ /* 0x000fea0003800000 */
.L_x_2:
[----:B------:R-:W-:-:S00]  /*0280*/  BRA `(.L_x_2) ;  /* 0xfffffffc00fc7947 */ /* 0x000fc0000383ffff */
[----:B------:R-:W-:-:S00]  /*0290*/  NOP ;  /* 0x0000000000007918 */ /* 0x000fc00000000000 */
        /* <DEDUP_REMOVED lines=14> */
.L_x_3:


//--------------------- .nv.constant0.triton_poi_fused_clone_div_2 --------------------------
	.section	.nv.constant0.triton_poi_fused_clone_div_2,"a",@progbits
	.sectionflags	@""
	.align	4
.nv.constant0.triton_poi_fused_clone_div_2:
	.zero		548
